	.headerflags	@"EF_CUDA_TEXMODE_UNIFIED EF_CUDA_64BIT_ADDRESS EF_CUDA_ACCELERATORS EF_CUDA_SM90 EF_CUDA_VIRTUAL_SM(EF_CUDA_SM90)"
	.elftype	@"ET_EXEC"


//--------------------- .nv.info                  --------------------------
	.section	.nv.info,"",@"SHT_CUDA_INFO"
	.align	4


	//----- nvinfo : EIATTR_REGCOUNT
	.align		4
        /*0000*/ 	.byte	0x04, 0x2f
        /*0002*/ 	.short	(.L_3 - .L_2)
	.align		4
.L_2:
        /*0004*/ 	.word	index@(triton_poi_fused__native_batch_norm_legit_no_training_add_relu_13)
        /*0008*/ 	.word	0x00000026


	//----- nvinfo : EIATTR_MIN_STACK_SIZE
	.align		4
.L_3:
        /*000c*/ 	.byte	0x04, 0x12
        /*000e*/ 	.short	(.L_5 - .L_4)
	.align		4
.L_4:
        /*0010*/ 	.word	index@(triton_poi_fused__native_batch_norm_legit_no_training_add_relu_13)
        /*0014*/ 	.word	0x00000000


	//----- nvinfo : EIATTR_FRAME_SIZE
	.align		4
.L_5:
        /*0018*/ 	.byte	0x04, 0x11
        /*001a*/ 	.short	(.L_7 - .L_6)
	.align		4
.L_6:
        /*001c*/ 	.word	index@(triton_poi_fused__native_batch_norm_legit_no_training_add_relu_13)
        /*0020*/ 	.word	0x00000000


	//----- nvinfo : EIATTR_MIN_STACK_SIZE
	.align		4
.L_7:
        /*0024*/ 	.byte	0x04, 0x12
        /*0026*/ 	.short	(.L_9 - .L_8)
	.align		4
.L_8:
        /*0028*/ 	.word	index@(triton_poi_fused__native_batch_norm_legit_no_training_add_relu_13)
        /*002c*/ 	.word	0x00000000
.L_9:


//--------------------- .nv.info.triton_poi_fused__native_batch_norm_legit_no_training_add_relu_13 --------------------------
	.section	.nv.info.triton_poi_fused__native_batch_norm_legit_no_training_add_relu_13,"",@"SHT_CUDA_INFO"
	.sectionflags	@""
	.align	4


	//----- nvinfo : EIATTR_CUDA_API_VERSION
	.align		4
        /*0000*/ 	.byte	0x04, 0x37
        /*0002*/ 	.short	(.L_11 - .L_10)
.L_10:
        /*0004*/ 	.word	0x0000007c


	//----- nvinfo : EIATTR_KPARAM_INFO
	.align		4
.L_11:
        /*0008*/ 	.byte	0x04, 0x17
        /*000a*/ 	.short	(.L_13 - .L_12)
.L_12:
        /*000c*/ 	.word	0x00000000
        /*0010*/ 	.short	0x000b
        /*0012*/ 	.short	0x0058
        /*0014*/ 	.byte	0x00, 0xf0, 0x11, 0x00


	//----- nvinfo : EIATTR_KPARAM_INFO
	.align		4
.L_13:
        /*0018*/ 	.byte	0x04, 0x17
        /*001a*/ 	.short	(.L_15 - .L_14)
.L_14:
        /*001c*/ 	.word	0x00000000
        /*0020*/ 	.short	0x000a
        /*0022*/ 	.short	0x0050
        /*0024*/ 	.byte	0x00, 0xf4, 0x21, 0x00


	//----- nvinfo : EIATTR_KPARAM_INFO
	.align		4
.L_15:
        /*0028*/ 	.byte	0x04, 0x17
        /*002a*/ 	.short	(.L_17 - .L_16)
.L_16:
        /*002c*/ 	.word	0x00000000
        /*0030*/ 	.short	0x0009
        /*0032*/ 	.short	0x0048
        /*0034*/ 	.byte	0x00, 0xf4, 0x21, 0x00


	//----- nvinfo : EIATTR_KPARAM_INFO
	.align		4
.L_17:
        /*0038*/ 	.byte	0x04, 0x17
        /*003a*/ 	.short	(.L_19 - .L_18)
.L_18:
        /*003c*/ 	.word	0x00000000
        /*0040*/ 	.short	0x0008
        /*0042*/ 	.short	0x0040
        /*0044*/ 	.byte	0x00, 0xf4, 0x21, 0x00


	//----- nvinfo : EIATTR_KPARAM_INFO
	.align		4
.L_19:
        /*0048*/ 	.byte	0x04, 0x17
        /*004a*/ 	.short	(.L_21 - .L_20)
.L_20:
        /*004c*/ 	.word	0x00000000
        /*0050*/ 	.short	0x0007
        /*0052*/ 	.short	0x0038
        /*0054*/ 	.byte	0x00, 0xf4, 0x21, 0x00


	//----- nvinfo : EIATTR_KPARAM_INFO
	.align		4
.L_21:
        /*0058*/ 	.byte	0x04, 0x17
        /*005a*/ 	.short	(.L_23 - .L_22)
.L_22:
        /*005c*/ 	.word	0x00000000
        /*0060*/ 	.short	0x0006
        /*0062*/ 	.short	0x0030
        /*0064*/ 	.byte	0x00, 0xf4, 0x21, 0x00


	//----- nvinfo : EIATTR_KPARAM_INFO
	.align		4
.L_23:
        /*0068*/ 	.byte	0x04, 0x17
        /*006a*/ 	.short	(.L_25 - .L_24)
.L_24:
        /*006c*/ 	.word	0x00000000
        /*0070*/ 	.short	0x0005
        /*0072*/ 	.short	0x0028
        /*0074*/ 	.byte	0x00, 0xf4, 0x21, 0x00


	//----- nvinfo : EIATTR_KPARAM_INFO
	.align		4
.L_25:
        /*0078*/ 	.byte	0x04, 0x17
        /*007a*/ 	.short	(.L_27 - .L_26)
.L_26:
        /*007c*/ 	.word	0x00000000
        /*0080*/ 	.short	0x0004
        /*0082*/ 	.short	0x0020
        /*0084*/ 	.byte	0x00, 0xf4, 0x21, 0x00


	//----- nvinfo : EIATTR_KPARAM_INFO
	.align		4
.L_27:
        /*0088*/ 	.byte	0x04, 0x17
        /*008a*/ 	.short	(.L_29 - .L_28)
.L_28:
        /*008c*/ 	.word	0x00000000
        /*0090*/ 	.short	0x0003
        /*0092*/ 	.short	0x0018
        /*0094*/ 	.byte	0x00, 0xf4, 0x21, 0x00


	//----- nvinfo : EIATTR_KPARAM_INFO
	.align		4
.L_29:
        /*0098*/ 	.byte	0x04, 0x17
        /*009a*/ 	.short	(.L_31 - .L_30)
.L_30:
        /*009c*/ 	.word	0x00000000
        /*00a0*/ 	.short	0x0002
        /*00a2*/ 	.short	0x0010
        /*00a4*/ 	.byte	0x00, 0xf4, 0x21, 0x00


	//----- nvinfo : EIATTR_KPARAM_INFO
	.align		4
.L_31:
        /*00a8*/ 	.byte	0x04, 0x17
        /*00aa*/ 	.short	(.L_33 - .L_32)
.L_32:
        /*00ac*/ 	.word	0x00000000
        /*00b0*/ 	.short	0x0001
        /*00b2*/ 	.short	0x0008
        /*00b4*/ 	.byte	0x00, 0xf4, 0x21, 0x00


	//----- nvinfo : EIATTR_KPARAM_INFO
	.align		4
.L_33:
        /*00b8*/ 	.byte	0x04, 0x17
        /*00ba*/ 	.short	(.L_35 - .L_34)
.L_34:
        /*00bc*/ 	.word	0x00000000
        /*00c0*/ 	.short	0x0000
        /*00c2*/ 	.short	0x0000
        /*00c4*/ 	.byte	0x00, 0xf4, 0x21, 0x00


	//----- nvinfo : EIATTR_SPARSE_MMA_MASK
	.align		4
.L_35:
        /*00c8*/ 	.byte	0x03, 0x50
        /*00ca*/ 	.short	0x0000


	//----- nvinfo : EIATTR_MAXREG_COUNT
	.align		4
        /*00cc*/ 	.byte	0x03, 0x1b
        /*00ce*/ 	.short	0x00ff


	//----- nvinfo : EIATTR_EXIT_INSTR_OFFSETS
	.align		4
        /*00d0*/ 	.byte	0x04, 0x1c
        /*00d2*/ 	.short	(.L_37 - .L_36)


	//   ....[0]....
.L_36:
        /*00d4*/ 	.word	0x00000a20


	//----- nvinfo : EIATTR_REQNTID
	.align		4
.L_37:
        /*00d8*/ 	.byte	0x04, 0x10
        /*00da*/ 	.short	(.L_39 - .L_38)
.L_38:
        /*00dc*/ 	.word	0x00000080
        /*00e0*/ 	.word	0x00000001
        /*00e4*/ 	.word	0x00000001


	//----- nvinfo : EIATTR_CBANK_PARAM_SIZE
	.align		4
.L_39:
        /*00e8*/ 	.byte	0x03, 0x19
        /*00ea*/ 	.short	0x005c


	//----- nvinfo : EIATTR_PARAM_CBANK
	.align		4
        /*00ec*/ 	.byte	0x04, 0x0a
        /*00ee*/ 	.short	(.L_41 - .L_40)
	.align		4
.L_40:
        /*00f0*/ 	.word	index@(.nv.constant0.triton_poi_fused__native_batch_norm_legit_no_training_add_relu_13)
        /*00f4*/ 	.short	0x0210
        /*00f6*/ 	.short	0x005c


	//----- nvinfo : EIATTR_SW_WAR
	.align		4
.L_41:
        /*00f8*/ 	.byte	0x04, 0x36
        /*00fa*/ 	.short	(.L_43 - .L_42)
.L_42:
        /*00fc*/ 	.word	0x00000008
.L_43:


//--------------------- .nv.callgraph             --------------------------
	.section	.nv.callgraph,"",@"SHT_CUDA_CALLGRAPH"
	.align	4
	.sectionentsize	8
	.align		4
        /*0000*/ 	.word	0x00000000
	.align		4
        /*0004*/ 	.word	0xffffffff
	.align		4
        /*0008*/ 	.word	0x00000000
	.align		4
        /*000c*/ 	.word	0xfffffffe
	.align		4
        /*0010*/ 	.word	0x00000000
	.align		4
        /*0014*/ 	.word	0xfffffffd
	.align		4
        /*0018*/ 	.word	0x00000000
	.align		4
        /*001c*/ 	.word	0xfffffffc


//--------------------- .nv.constant4             --------------------------
	.section	.nv.constant4,"a",@progbits
	.align	8
	.align		8
.nv.constant4:
        /*0000*/ 	.dword	_$_str
	.align		8
        /*0008*/ 	.dword	_$_str_$_2


//--------------------- .text.triton_poi_fused__native_batch_norm_legit_no_training_add_relu_13 --------------------------
	.section	.text.triton_poi_fused__native_batch_norm_legit_no_training_add_relu_13,"ax",@progbits
	.align	128
        .global         triton_poi_fused__native_batch_norm_legit_no_training_add_relu_13
        .type           triton_poi_fused__native_batch_norm_legit_no_training_add_relu_13,@function
        .size           triton_poi_fused__native_batch_norm_legit_no_training_add_relu_13,(.L_x_1 - triton_poi_fused__native_batch_norm_legit_no_training_add_relu_13)
        .other          triton_poi_fused__native_batch_norm_legit_no_training_add_relu_13,@"STO_CUDA_ENTRY STV_DEFAULT"
triton_poi_fused__native_batch_norm_legit_no_training_add_relu_13:
.text.triton_poi_fused__native_batch_norm_legit_no_training_add_relu_13:
[----:B------:R-:W-:Y:S01]  /*0000*/  LDC R1, c[0x0][0x28] ;  /* 0x00000a00ff017b82 */ /* 0x000fe20000000800 */
[----:B------:R-:W1:Y:S07]  /*0010*/  S2R R0, SR_TID.X ;  /* 0x0000000000007919 */ /* 0x000e6e0000002100 */
[----:B------:R-:W2:Y:S01]  /*0020*/  LDC.64 R16, c[0x0][0x228] ;  /* 0x00008a00ff107b82 */ /* 0x000ea20000000a00 */
[----:B------:R-:W-:Y:S01]  /*0030*/  ULDC.64 UR4, c[0x0][0x208] ;  /* 0x0000820000047ab9 */ /* 0x000fe20000000a00 */
[----:B------:R-:W3:Y:S06]  /*0040*/  S2R R5, SR_CTAID.X ;  /* 0x0000000000057919 */ /* 0x000eec0000002500 */
[----:B------:R-:W4:Y:S08]  /*0050*/  LDC.64 R32, c[0x0][0x218] ;  /* 0x00008600ff207b82 */ /* 0x000f300000000a00 */
[----:B------:R-:W5:Y:S08]  /*0060*/  LDC.64 R28, c[0x0][0x220] ;  /* 0x00008800ff1c7b82 */ /* 0x000f700000000a00 */
[----:B------:R-:W5:Y:S01]  /*0070*/  LDC.64 R20, c[0x0][0x230] ;  /* 0x00008c00ff147b82 */ /* 0x000f620000000a00 */
[----:B-1----:R-:W-:-:S07]  /*0080*/  SHF.L.U32 R0, R0, 0x2, RZ ;  /* 0x0000000200007819 */ /* 0x002fce00000006ff */
[----:B------:R-:W1:Y:S01]  /*0090*/  LDC.64 R6, c[0x0][0x250] ;  /* 0x00009400ff067b82 */ /* 0x000e620000000a00 */
[----:B---3--:R-:W-:Y:S02]  /*00a0*/  SHF.R.S32.HI R3, RZ, 0x16, R5 ;  /* 0x00000016ff037819 */ /* 0x008fe40000011405 */
[----:B------:R-:W-:Y:S02]  /*00b0*/  LOP3.LUT R0, R0, 0x1fc, RZ, 0xc0, !PT ;  /* 0x000001fc00007812 */ /* 0x000fe400078ec0ff */
[----:B------:R-:W-:Y:S02]  /*00c0*/  SGXT R3, R3, 0x1 ;  /* 0x000000010303781a */ /* 0x000fe40000000200 */
[----:B------:R-:W-:Y:S02]  /*00d0*/  LEA R0, R5, R0, 0x9 ;  /* 0x0000000005007211 */ /* 0x000fe400078e48ff */
[----:B------:R-:W3:Y:S02]  /*00e0*/  LDC.64 R4, c[0x0][0x238] ;  /* 0x00008e00ff047b82 */ /* 0x000ee40000000a00 */
[----:B------:R-:W-:-:S04]  /*00f0*/  LEA.HI R3, R3, R0, RZ, 0x8 ;  /* 0x0000000003037211 */ /* 0x000fc800078f40ff */
[----:B------:R-:W-:-:S04]  /*0100*/  LOP3.LUT R3, R3, 0xffffff00, RZ, 0xc0, !PT ;  /* 0xffffff0003037812 */ /* 0x000fc800078ec0ff */
[----:B------:R-:W-:-:S05]  /*0110*/  IADD3 R2, R0, -R3, RZ ;  /* 0x8000000300027210 */ /* 0x000fca0007ffe0ff */
[----:B--2---:R-:W-:-:S06]  /*0120*/  IMAD.WIDE R16, R2, 0x4, R16 ;  /* 0x0000000402107825 */ /* 0x004fcc00078e0210 */
[----:B------:R-:W2:Y:S01]  /*0130*/  LDG.E.EL.128 R16, desc[UR4][R16.64] ;  /* 0x0000000410107981 */ /* 0x000ea2000c2e1d00 */
[----:B----4-:R-:W-:-:S04]  /*0140*/  IMAD.WIDE R32, R0, 0x4, R32 ;  /* 0x0000000400207825 */ /* 0x010fc800078e0220 */
[C---:B-----5:R-:W-:Y:S02]  /*0150*/  IMAD.WIDE R28, R2.reuse, 0x4, R28 ;  /* 0x00000004021c7825 */ /* 0x060fe400078e021c */
[----:B------:R-:W4:Y:S02]  /*0160*/  LDG.E.128 R32, desc[UR4][R32.64] ;  /* 0x0000000420207981 */ /* 0x000f24000c1e1d00 */
[C---:B0-----:R-:W-:Y:S02]  /*0170*/  IMAD.WIDE R20, R2.reuse, 0x4, R20 ;  /* 0x0000000402147825 */ /* 0x041fe400078e0214 */
[----:B------:R-:W4:Y:S02]  /*0180*/  LDG.E.EL.128 R28, desc[UR4][R28.64] ;  /* 0x000000041c1c7981 */ /* 0x000f24000c2e1d00 */
[----:B---3--:R-:W-:Y:S02]  /*0190*/  IMAD.WIDE R24, R2, 0x4, R4 ;  /* 0x0000000402187825 */ /* 0x008fe400078e0204 */
[----:B------:R-:W3:Y:S04]  /*01a0*/  LDG.E.EL.128 R20, desc[UR4][R20.64] ;  /* 0x0000000414147981 */ /* 0x000ee8000c2e1d00 */
[----:B------:R-:W3:Y:S01]  /*01b0*/  LDG.E.EL.128 R24, desc[UR4][R24.64] ;  /* 0x0000000418187981 */ /* 0x000ee2000c2e1d00 */
[----:B------:R-:W-:Y:S01]  /*01c0*/  HFMA2.MMA R3, -RZ, RZ, 1.625, 0 ;  /* 0x3e800000ff037435 */ /* 0x000fe200000001ff */
[----:B--2---:R-:W-:Y:S01]  /*01d0*/  FADD R16, R16, 9.9999997473787516356e-06 ;  /* 0x3727c5ac10107421 */ /* 0x004fe20000000000 */
[----:B------:R-:W-:Y:S01]  /*01e0*/  FADD R17, R17, 9.9999997473787516356e-06 ;  /* 0x3727c5ac11117421 */ /* 0x000fe20000000000 */
[----:B------:R-:W-:-:S02]  /*01f0*/  FADD R18, R18, 9.9999997473787516356e-06 ;  /* 0x3727c5ac12127421 */ /* 0x000fc40000000000 */
[----:B------:R-:W0:Y:S01]  /*0200*/  MUFU.SQRT R8, R16 ;  /* 0x0000001000087308 */ /* 0x000e220000002000 */
[----:B----4-:R-:W-:-:S07]  /*0210*/  FADD R28, R32, -R28 ;  /* 0x8000001c201c7221 */ /* 0x010fce0000000000 */
[----:B------:R-:W2:Y:S01]  /*0220*/  MUFU.SQRT R4, R17 ;  /* 0x0000001100047308 */ /* 0x000ea20000002000 */
[----:B0-----:R-:W-:-:S07]  /*0230*/  FSETP.GT.AND P0, PT, R8, 8.50705917302346158658e+37, PT ;  /* 0x7e8000000800780b */ /* 0x001fce0003f04000 */
[----:B------:R-:W0:Y:S01]  /*0240*/  MUFU.SQRT R10, R18 ;  /* 0x00000012000a7308 */ /* 0x000e220000002000 */
[----:B------:R-:W-:Y:S02]  /*0250*/  FSETP.GEU.AND P1, PT, R8, 1.175494350822287508e-38, PT ;  /* 0x008000000800780b */ /* 0x000fe40003f2e000 */
[----:B------:R-:W-:Y:S02]  /*0260*/  FSEL R12, R3, 1, P0 ;  /* 0x3f800000030c7808 */ /* 0x000fe40000000000 */
[----:B--2---:R-:W-:Y:S01]  /*0270*/  FSETP.GEU.AND P2, PT, R4, 1.175494350822287508e-38, PT ;  /* 0x008000000400780b */ /* 0x004fe20003f4e000 */
[----:B------:R-:W-:Y:S01]  /*0280*/  @P0 FMUL R8, R8, 0.25 ;  /* 0x3e80000008080820 */ /* 0x000fe20000400000 */
[----:B------:R-:W-:-:S07]  /*0290*/  FSETP.GT.AND P0, PT, R4, 8.50705917302346158658e+37, PT ;  /* 0x7e8000000400780b */ /* 0x000fce0003f04000 */
[----:B------:R-:W-:Y:S01]  /*02a0*/  @!P1 FMUL R12, R12, 16777216 ;  /* 0x4b8000000c0c9820 */ /* 0x000fe20000400000 */
[----:B------:R-:W-:Y:S01]  /*02b0*/  @!P1 FMUL R8, R8, 16777216 ;  /* 0x4b80000008089820 */ /* 0x000fe20000400000 */
[----:B0-----:R-:W-:-:S03]  /*02c0*/  FSETP.GT.AND P1, PT, R10, 8.50705917302346158658e+37, PT ;  /* 0x7e8000000a00780b */ /* 0x001fc60003f24000 */
[----:B------:R0:W2:Y:S01]  /*02d0*/  MUFU.RCP R5, R8 ;  /* 0x0000000800057308 */ /* 0x0000a20000001000 */
[----:B------:R-:W-:Y:S01]  /*02e0*/  FSETP.GEU.AND P3, PT, R10, 1.175494350822287508e-38, PT ;  /* 0x008000000a00780b */ /* 0x000fe20003f6e000 */
[----:B0-----:R-:W0:Y:S01]  /*02f0*/  LDC.64 R8, c[0x0][0x248] ;  /* 0x00009200ff087b82 */ /* 0x001e220000000a00 */
[----:B--2---:R-:W-:Y:S01]  /*0300*/  FMUL R5, R5, R12 ;  /* 0x0000000c05057220 */ /* 0x004fe20000400000 */
[----:B-1----:R-:W-:-:S06]  /*0310*/  IMAD.WIDE R12, R2, 0x4, R6 ;  /* 0x00000004020c7825 */ /* 0x002fcc00078e0206 */
[----:B------:R-:W1:Y:S01]  /*0320*/  LDC.64 R6, c[0x0][0x240] ;  /* 0x00009000ff067b82 */ /* 0x000e620000000a00 */
[----:B------:R-:W2:Y:S01]  /*0330*/  LDG.E.EL.128 R12, desc[UR4][R12.64] ;  /* 0x000000040c0c7981 */ /* 0x000ea2000c2e1d00 */
[----:B------:R-:W-:Y:S01]  /*0340*/  @P0 FMUL R4, R4, 0.25 ;  /* 0x3e80000004040820 */ /* 0x000fe20000400000 */
[----:B------:R-:W-:Y:S01]  /*0350*/  @P1 FMUL R10, R10, 0.25 ;  /* 0x3e8000000a0a1820 */ /* 0x000fe20000400000 */
[----:B------:R-:W-:Y:S01]  /*0360*/  FMUL R5, R5, R28 ;  /* 0x0000001c05057220 */ /* 0x000fe20000400000 */
[C---:B------:R-:W-:Y:S01]  /*0370*/  FSEL R17, R3.reuse, 1, P1 ;  /* 0x3f80000003117808 */ /* 0x040fe20000800000 */
[----:B------:R-:W-:Y:S01]  /*0380*/  @!P2 FMUL R4, R4, 16777216 ;  /* 0x4b8000000404a820 */ /* 0x000fe20000400000 */
[----:B------:R-:W-:Y:S01]  /*0390*/  @!P3 FMUL R10, R10, 16777216 ;  /* 0x4b8000000a0ab820 */ /* 0x000fe20000400000 */
[----:B---3--:R-:W-:Y:S01]  /*03a0*/  FFMA R20, R20, R5, R24 ;  /* 0x0000000514147223 */ /* 0x008fe20000000018 */
[----:B------:R-:W-:Y:S01]  /*03b0*/  FSEL R5, R3, 1, P0 ;  /* 0x3f80000003057808 */ /* 0x000fe20000000000 */
[----:B------:R-:W-:Y:S01]  /*03c0*/  @!P3 FMUL R17, R17, 16777216 ;  /* 0x4b8000001111b820 */ /* 0x000fe20000400000 */
[----:B------:R-:W-:Y:S01]  /*03d0*/  FADD R29, R33, -R29 ;  /* 0x8000001d211d7221 */ /* 0x000fe20000000000 */
[----:B------:R-:W3:Y:S01]  /*03e0*/  MUFU.RCP R4, R4 ;  /* 0x0000000400047308 */ /* 0x000ee20000001000 */
[----:B0-----:R-:W-:-:S04]  /*03f0*/  IMAD.WIDE R8, R2, 0x4, R8 ;  /* 0x0000000402087825 */ /* 0x001fc800078e0208 */
[----:B------:R-:W-:Y:S01]  /*0400*/  @!P2 FMUL R5, R5, 16777216 ;  /* 0x4b8000000505a820 */ /* 0x000fe20000400000 */
[----:B------:R-:W-:Y:S01]  /*0410*/  FADD R19, R19, 9.9999997473787516356e-06 ;  /* 0x3727c5ac13137421 */ /* 0x000fe20000000000 */
[----:B------:R-:W-:Y:S01]  /*0420*/  FADD R30, R34, -R30 ;  /* 0x8000001e221e7221 */ /* 0x000fe20000000000 */
[----:B------:R-:W0:Y:S01]  /*0430*/  MUFU.RCP R10, R10 ;  /* 0x0000000a000a7308 */ /* 0x000e220000001000 */
[----:B-1----:R-:W-:-:S04]  /*0440*/  IMAD.WIDE R6, R0, 0x4, R6 ;  /* 0x0000000400067825 */ /* 0x002fc800078e0206 */
[----:B---3--:R-:W-:Y:S02]  /*0450*/  FMUL R16, R4, R5 ;  /* 0x0000000504107220 */ /* 0x008fe40000400000 */
[----:B------:R-:W3:Y:S02]  /*0460*/  LDG.E.128 R4, desc[UR4][R6.64] ;  /* 0x0000000406047981 */ /* 0x000ee4000c1e1d00 */
[----:B------:R-:W-:Y:S02]  /*0470*/  FMUL R16, R16, R29 ;  /* 0x0000001d10107220 */ /* 0x000fe40000400000 */
[----:B------:R-:W1:Y:S01]  /*0480*/  LDC.64 R28, c[0x0][0x210] ;  /* 0x00008400ff1c7b82 */ /* 0x000e620000000a00 */
[----:B0-----:R-:W-:Y:S01]  /*0490*/  FMUL R17, R10, R17 ;  /* 0x000000110a117220 */ /* 0x001fe20000400000 */
[----:B------:R-:W-:Y:S01]  /*04a0*/  FFMA R21, R21, R16, R25 ;  /* 0x0000001015157223 */ /* 0x000fe20000000019 */
[----:B------:R-:W3:Y:S01]  /*04b0*/  LDG.E.EL.128 R8, desc[UR4][R8.64] ;  /* 0x0000000408087981 */ /* 0x000ee2000c2e1d00 */
[----:B------:R-:W0:Y:S02]  /*04c0*/  MUFU.SQRT R16, R19 ;  /* 0x0000001300107308 */ /* 0x000e240000002000 */
[----:B0-----:R-:W-:-:S02]  /*04d0*/  FSETP.GT.AND P3, PT, R16, 8.50705917302346158658e+37, PT ;  /* 0x7e8000001000780b */ /* 0x001fc40003f64000 */
[----:B------:R-:W-:Y:S01]  /*04e0*/  FSETP.GEU.AND P4, PT, R16, 1.175494350822287508e-38, PT ;  /* 0x008000001000780b */ /* 0x000fe20003f8e000 */
[----:B------:R-:W-:-:S10]  /*04f0*/  FMUL R17, R17, R30 ;  /* 0x0000001e11117220 */ /* 0x000fd40000400000 */
[----:B------:R-:W-:-:S04]  /*0500*/  @P3 FMUL R16, R16, 0.25 ;  /* 0x3e80000010103820 */ /* 0x000fc80000400000 */
[----:B------:R-:W-:-:S04]  /*0510*/  @!P4 FMUL R16, R16, 16777216 ;  /* 0x4b8000001010c820 */ /* 0x000fc80000400000 */
[----:B------:R-:W0:Y:S01]  /*0520*/  MUFU.RCP R24, R16 ;  /* 0x0000001000187308 */ /* 0x000e220000001000 */
[----:B------:R-:W-:Y:S01]  /*0530*/  FFMA R22, R22, R17, R26 ;  /* 0x0000001116167223 */ /* 0x000fe2000000001a */
[----:B------:R-:W-:-:S05]  /*0540*/  FSEL R17, R3, 1, P3 ;  /* 0x3f80000003117808 */ /* 0x000fca0001800000 */
[----:B------:R-:W-:-:S04]  /*0550*/  @!P4 FMUL R17, R17, 16777216 ;  /* 0x4b8000001111c820 */ /* 0x000fc80000400000 */
[----:B0-----:R-:W-:Y:S02]  /*0560*/  FMUL R24, R24, R17 ;  /* 0x0000001118187220 */ /* 0x001fe40000400000 */
[----:B------:R-:W0:Y:S02]  /*0570*/  LDC.64 R16, c[0x0][0x260] ;  /* 0x00009800ff107b82 */ /* 0x000e240000000a00 */
[----:B0-----:R-:W-:-:S04]  /*0580*/  IMAD.WIDE R16, R2, 0x4, R16 ;  /* 0x0000000402107825 */ /* 0x001fc800078e0210 */
[----:B--2---:R-:W-:Y:S01]  /*0590*/  FADD R12, R12, 9.9999997473787516356e-06 ;  /* 0x3727c5ac0c0c7421 */ /* 0x004fe20000000000 */
[----:B------:R-:W-:Y:S01]  /*05a0*/  FADD R13, R13, 9.9999997473787516356e-06 ;  /* 0x3727c5ac0d0d7421 */ /* 0x000fe20000000000 */
[----:B------:R-:W-:-:S04]  /*05b0*/  FADD R14, R14, 9.9999997473787516356e-06 ;  /* 0x3727c5ac0e0e7421 */ /* 0x000fc80000000000 */
[----:B------:R-:W0:Y:S01]  /*05c0*/  MUFU.SQRT R12, R12 ;  /* 0x0000000c000c7308 */ /* 0x000e220000002000 */
[----:B------:R-:W-:-:S07]  /*05d0*/  FADD R15, R15, 9.9999997473787516356e-06 ;  /* 0x3727c5ac0f0f7421 */ /* 0x000fce0000000000 */
[----:B------:R-:W2:Y:S08]  /*05e0*/  MUFU.SQRT R13, R13 ;  /* 0x0000000d000d7308 */ /* 0x000eb00000002000 */
[----:B------:R-:W4:Y:S01]  /*05f0*/  MUFU.SQRT R14, R14 ;  /* 0x0000000e000e7308 */ /* 0x000f220000002000 */
[----:B0-----:R-:W-:-:S07]  /*0600*/  FSETP.GT.AND P0, PT, R12, 8.50705917302346158658e+37, PT ;  /* 0x7e8000000c00780b */ /* 0x001fce0003f04000 */
[----:B------:R-:W0:Y:S01]  /*0610*/  MUFU.SQRT R15, R15 ;  /* 0x0000000f000f7308 */ /* 0x000e220000002000 */
[----:B--2---:R-:W-:Y:S02]  /*0620*/  FSETP.GT.AND P2, PT, R13, 8.50705917302346158658e+37, PT ;  /* 0x7e8000000d00780b */ /* 0x004fe40003f44000 */
[----:B------:R-:W-:Y:S02]  /*0630*/  FSETP.GEU.AND P1, PT, R12, 1.175494350822287508e-38, PT ;  /* 0x008000000c00780b */ /* 0x000fe40003f2e000 */
[----:B----4-:R-:W-:Y:S01]  /*0640*/  FSETP.GT.AND P6, PT, R14, 8.50705917302346158658e+37, PT ;  /* 0x7e8000000e00780b */ /* 0x010fe20003fc4000 */
[----:B------:R-:W-:Y:S01]  /*0650*/  @P0 FMUL R12, R12, 0.25 ;  /* 0x3e8000000c0c0820 */ /* 0x000fe20000400000 */
[----:B------:R-:W-:Y:S02]  /*0660*/  FSEL R18, R3, 1, P0 ;  /* 0x3f80000003127808 */ /* 0x000fe40000000000 */
[----:B------:R-:W-:Y:S02]  /*0670*/  FSETP.GEU.AND P3, PT, R13, 1.175494350822287508e-38, PT ;  /* 0x008000000d00780b */ /* 0x000fe40003f6e000 */
[----:B0-----:R-:W-:-:S02]  /*0680*/  FSETP.GT.AND P5, PT, R15, 8.50705917302346158658e+37, PT ;  /* 0x7e8000000f00780b */ /* 0x001fc40003fa4000 */
[----:B------:R-:W-:Y:S02]  /*0690*/  FSETP.GEU.AND P4, PT, R14, 1.175494350822287508e-38, PT ;  /* 0x008000000e00780b */ /* 0x000fe40003f8e000 */
[----:B------:R-:W-:Y:S01]  /*06a0*/  FSETP.GEU.AND P0, PT, R15, 1.175494350822287508e-38, PT ;  /* 0x008000000f00780b */ /* 0x000fe20003f0e000 */
[----:B---3--:R-:W-:Y:S01]  /*06b0*/  FADD R4, R4, -R8 ;  /* 0x8000000804047221 */ /* 0x008fe20000000000 */
[----:B------:R-:W-:Y:S02]  /*06c0*/  FADD R5, R5, -R9 ;  /* 0x8000000905057221 */ /* 0x000fe40000000000 */
[----:B------:R-:W0:Y:S01]  /*06d0*/  LDC.64 R8, c[0x0][0x258] ;  /* 0x00009600ff087b82 */ /* 0x000e220000000a00 */
[----:B------:R-:W-:Y:S01]  /*06e0*/  @P2 FMUL R13, R13, 0.25 ;  /* 0x3e8000000d0d2820 */ /* 0x000fe20000400000 */
[----:B------:R-:W-:-:S03]  /*06f0*/  @P6 FMUL R14, R14, 0.25 ;  /* 0x3e8000000e0e6820 */ /* 0x000fc60000400000 */
[----:B------:R-:W-:Y:S01]  /*0700*/  @P5 FMUL R15, R15, 0.25 ;  /* 0x3e8000000f0f5820 */ /* 0x000fe20000400000 */
[----:B------:R-:W-:Y:S01]  /*0710*/  @!P3 FMUL R13, R13, 16777216 ;  /* 0x4b8000000d0db820 */ /* 0x000fe20000400000 */
[----:B------:R-:W-:Y:S02]  /*0720*/  @!P4 FMUL R14, R14, 16777216 ;  /* 0x4b8000000e0ec820 */ /* 0x000fe40000400000 */
[----:B------:R-:W-:Y:S01]  /*0730*/  @!P0 FMUL R15, R15, 16777216 ;  /* 0x4b8000000f0f8820 */ /* 0x000fe20000400000 */
[----:B------:R-:W-:Y:S02]  /*0740*/  @!P1 FMUL R12, R12, 16777216 ;  /* 0x4b8000000c0c9820 */ /* 0x000fe40000400000 */
[----:B------:R-:W-:Y:S01]  /*0750*/  MUFU.RCP R13, R13 ;  /* 0x0000000d000d7308 */ /* 0x000fe20000001000 */
[----:B------:R-:W-:Y:S01]  /*0760*/  FADD R6, R6, -R10 ;  /* 0x8000000a06067221 */ /* 0x000fe20000000000 */
[----:B------:R-:W-:-:S06]  /*0770*/  FSEL R19, R3, 1, P6 ;  /* 0x3f80000003137808 */ /* 0x000fcc0003000000 */
[----:B------:R2:W3:Y:S01]  /*0780*/  MUFU.RCP R25, R12 ;  /* 0x0000000c00197308 */ /* 0x0004e20000001000 */
[----:B------:R-:W-:-:S07]  /*0790*/  FSEL R10, R3, 1, P5 ;  /* 0x3f800000030a7808 */ /* 0x000fce0002800000 */
[----:B------:R-:W4:Y:S01]  /*07a0*/  MUFU.RCP R14, R14 ;  /* 0x0000000e000e7308 */ /* 0x000f220000001000 */
[----:B--2---:R-:W-:-:S07]  /*07b0*/  FSEL R12, R3, 1, P2 ;  /* 0x3f800000030c7808 */ /* 0x004fce0001000000 */
[----:B------:R-:W2:Y:S01]  /*07c0*/  MUFU.RCP R15, R15 ;  /* 0x0000000f000f7308 */ /* 0x000ea20000001000 */
[----:B------:R-:W-:Y:S01]  /*07d0*/  @!P1 FMUL R18, R18, 16777216 ;  /* 0x4b80000012129820 */ /* 0x000fe20000400000 */
[----:B------:R-:W-:Y:S01]  /*07e0*/  @!P3 FMUL R12, R12, 16777216 ;  /* 0x4b8000000c0cb820 */ /* 0x000fe20000400000 */
[----:B------:R-:W-:Y:S01]  /*07f0*/  @!P4 FMUL R19, R19, 16777216 ;  /* 0x4b8000001313c820 */ /* 0x000fe20000400000 */
[----:B0-----:R-:W-:-:S04]  /*0800*/  IMAD.WIDE R8, R2, 0x4, R8 ;  /* 0x0000000402087825 */ /* 0x001fc800078e0208 */
[----:B------:R-:W-:Y:S01]  /*0810*/  @!P0 FMUL R10, R10, 16777216 ;  /* 0x4b8000000a0a8820 */ /* 0x000fe20000400000 */
[----:B---3--:R-:W-:Y:S01]  /*0820*/  FMUL R25, R25, R18 ;  /* 0x0000001219197220 */ /* 0x008fe20000400000 */
[----:B------:R-:W-:Y:S01]  /*0830*/  FMUL R2, R13, R12 ;  /* 0x0000000c0d027220 */ /* 0x000fe20000400000 */
[----:B----4-:R-:W-:Y:S02]  /*0840*/  FMUL R3, R14, R19 ;  /* 0x000000130e037220 */ /* 0x010fe40000400000 */
[----:B------:R-:W3:Y:S01]  /*0850*/  LDG.E.EL.128 R16, desc[UR4][R16.64] ;  /* 0x0000000410107981 */ /* 0x000ee2000c2e1d00 */
[----:B--2---:R-:W-:-:S03]  /*0860*/  FMUL R10, R15, R10 ;  /* 0x0000000a0f0a7220 */ /* 0x004fc60000400000 */
[----:B------:R-:W3:Y:S01]  /*0870*/  LDG.E.EL.128 R12, desc[UR4][R8.64] ;  /* 0x00000004080c7981 */ /* 0x000ee2000c2e1d00 */
[----:B------:R-:W-:Y:S01]  /*0880*/  FADD R31, R35, -R31 ;  /* 0x8000001f231f7221 */ /* 0x000fe20000000000 */
[----:B------:R-:W-:Y:S01]  /*0890*/  FADD R7, R7, -R11 ;  /* 0x8000000b07077221 */ /* 0x000fe20000000000 */
[----:B------:R-:W-:Y:S01]  /*08a0*/  FMUL R25, R25, R4 ;  /* 0x0000000419197220 */ /* 0x000fe20000400000 */
[----:B------:R-:W-:Y:S01]  /*08b0*/  FMUL R2, R2, R5 ;  /* 0x0000000502027220 */ /* 0x000fe20000400000 */
[----:B------:R-:W-:Y:S01]  /*08c0*/  FMUL R24, R24, R31 ;  /* 0x0000001f18187220 */ /* 0x000fe20000400000 */
[----:B------:R-:W-:Y:S01]  /*08d0*/  FMUL R3, R3, R6 ;  /* 0x0000000603037220 */ /* 0x000fe20000400000 */
[----:B------:R-:W-:Y:S02]  /*08e0*/  FMUL R10, R10, R7 ;  /* 0x000000070a0a7220 */ /* 0x000fe40000400000 */
[----:B------:R-:W-:Y:S01]  /*08f0*/  FFMA R23, R23, R24, R27 ;  /* 0x0000001817177223 */ /* 0x000fe2000000001b */
[----:B-1----:R-:W-:-:S04]  /*0900*/  IMAD.WIDE R28, R0, 0x4, R28 ;  /* 0x00000004001c7825 */ /* 0x002fc800078e021c */
[----:B---3--:R-:W-:Y:S01]  /*0910*/  FFMA R25, R12, R25, R16 ;  /* 0x000000190c197223 */ /* 0x008fe20000000010 */
[----:B------:R-:W-:Y:S01]  /*0920*/  FFMA R2, R13, R2, R17 ;  /* 0x000000020d027223 */ /* 0x000fe20000000011 */
[----:B------:R-:W-:Y:S01]  /*0930*/  FFMA R3, R14, R3, R18 ;  /* 0x000000030e037223 */ /* 0x000fe20000000012 */
[----:B------:R-:W-:Y:S02]  /*0940*/  FFMA R10, R15, R10, R19 ;  /* 0x0000000a0f0a7223 */ /* 0x000fe40000000013 */
[C---:B------:R-:W-:Y:S01]  /*0950*/  FSETP.GEU.AND P0, PT, R20.reuse, -R25, PT ;  /* 0x800000191400720b */ /* 0x040fe20003f0e000 */
[----:B------:R-:W-:Y:S01]  /*0960*/  FADD R20, R20, R25 ;  /* 0x0000001914147221 */ /* 0x000fe20000000000 */
[C---:B------:R-:W-:Y:S01]  /*0970*/  FSETP.GEU.AND P1, PT, R21.reuse, -R2, PT ;  /* 0x800000021500720b */ /* 0x040fe20003f2e000 */
[----:B------:R-:W-:Y:S01]  /*0980*/  FADD R2, R21, R2 ;  /* 0x0000000215027221 */ /* 0x000fe20000000000 */
[C---:B------:R-:W-:Y:S01]  /*0990*/  FSETP.GEU.AND P2, PT, R22.reuse, -R3, PT ;  /* 0x800000031600720b */ /* 0x040fe20003f4e000 */
[----:B------:R-:W-:Y:S01]  /*09a0*/  FADD R3, R22, R3 ;  /* 0x0000000316037221 */ /* 0x000fe20000000000 */
[C---:B------:R-:W-:Y:S01]  /*09b0*/  FSETP.GEU.AND P3, PT, R23.reuse, -R10, PT ;  /* 0x8000000a1700720b */ /* 0x040fe20003f6e000 */
[----:B------:R-:W-:Y:S01]  /*09c0*/  FADD R10, R23, R10 ;  /* 0x0000000a170a7221 */ /* 0x000fe20000000000 */
[----:B------:R-:W-:-:S02]  /*09d0*/  FSEL R20, R20, RZ, P0 ;  /* 0x000000ff14147208 */ /* 0x000fc40000000000 */
[----:B------:R-:W-:Y:S02]  /*09e0*/  FSEL R21, R2, RZ, P1 ;  /* 0x000000ff02157208 */ /* 0x000fe40000800000 */
[----:B------:R-:W-:Y:S02]  /*09f0*/  FSEL R22, R3, RZ, P2 ;  /* 0x000000ff03167208 */ /* 0x000fe40001000000 */
[----:B------:R-:W-:-:S05]  /*0a00*/  FSEL R23, R10, RZ, P3 ;  /* 0x000000ff0a177208 */ /* 0x000fca0001800000 */
[----:B------:R-:W-:Y:S01]  /*0a10*/  STG.E.128 desc[UR4][R28.64], R20 ;  /* 0x000000141c007986 */ /* 0x000fe2000c101d04 */
[----:B------:R-:W-:Y:S05]  /*0a20*/  EXIT ;  /* 0x000000000000794d */ /* 0x000fea0003800000 */
.L_x_0:
[----:B------:R-:W-:-:S00]  /*0a30*/  BRA `(.L_x_0) ;  /* 0xfffffffc00fc7947 */ /* 0x000fc0000383ffff */
[----:B------:R-:W-:-:S00]  /*0a40*/  NOP ;  /* 0x0000000000007918 */ /* 0x000fc00000000000 */
        /* <DEDUP_REMOVED lines=11> */
.L_x_1:


//--------------------- .nv.global.init           --------------------------
	.section	.nv.global.init,"aw",@progbits
.nv.global.init:
	.type		_$_str,@object
	.size		_$_str,(_$_str_$_2 - _$_str)
_$_str:
        /*0000*/ 	.byte	0x5f, 0x5f, 0x43, 0x55, 0x44, 0x41, 0x5f, 0x46, 0x54, 0x5a, 0x00
	.type		_$_str_$_2,@object
	.size		_$_str_$_2,(.L_1 - _$_str_$_2)
_$_str_$_2:
        /*000b*/ 	.byte	0x5f, 0x5f, 0x43, 0x55, 0x44, 0x41, 0x5f, 0x50, 0x52, 0x45, 0x43, 0x5f, 0x53, 0x51, 0x52, 0x54
        /*001b*/ 	.byte	0x00
.L_1:


//--------------------- .nv.constant0.triton_poi_fused__native_batch_norm_legit_no_training_add_relu_13 --------------------------
	.section	.nv.constant0.triton_poi_fused__native_batch_norm_legit_no_training_add_relu_13,"a",@progbits
	.sectionflags	@""
	.align	4
.nv.constant0.triton_poi_fused__native_batch_norm_legit_no_training_add_relu_13:
	.zero		620
